//
// Generated by NVIDIA NVVM Compiler
//
// Compiler Build ID: CL-36424714
// Cuda compilation tools, release 13.0, V13.0.88
// Based on NVVM 20.0.0
//

.version 9.0
.target sm_100
.address_size 64

	// .globl	_Z16smoothing_kernelP8PPMPixelS0_ii
// _ZZ16smoothing_kernelP8PPMPixelS0_iiE12neighborhood has been demoted

.visible .entry _Z16smoothing_kernelP8PPMPixelS0_ii(
	.param .u64 .ptr .align 1 _Z16smoothing_kernelP8PPMPixelS0_ii_param_0,
	.param .u64 .ptr .align 1 _Z16smoothing_kernelP8PPMPixelS0_ii_param_1,
	.param .u32 _Z16smoothing_kernelP8PPMPixelS0_ii_param_2,
	.param .u32 _Z16smoothing_kernelP8PPMPixelS0_ii_param_3
)
{
	.reg .pred 	%p<44>;
	.reg .b16 	%rs<37>;
	.reg .b32 	%r<158>;
	.reg .b64 	%rd<21>;
	// demoted variable
	.shared .align 1 .b8 _ZZ16smoothing_kernelP8PPMPixelS0_iiE12neighborhood[6348];
	ld.param.u64 	%rd4, [_Z16smoothing_kernelP8PPMPixelS0_ii_param_0];
	ld.param.u64 	%rd5, [_Z16smoothing_kernelP8PPMPixelS0_ii_param_1];
	ld.param.u32 	%r23, [_Z16smoothing_kernelP8PPMPixelS0_ii_param_2];
	ld.param.u32 	%r24, [_Z16smoothing_kernelP8PPMPixelS0_ii_param_3];
	cvta.to.global.u64 	%rd1, %rd5;
	mov.u32 	%r25, %ctaid.y;
	mov.u32 	%r26, %ntid.y;
	mov.u32 	%r1, %tid.y;
	mad.lo.s32 	%r2, %r25, %r26, %r1;
	mov.u32 	%r27, %ctaid.x;
	mov.u32 	%r28, %ntid.x;
	mov.u32 	%r29, %tid.x;
	mad.lo.s32 	%r4, %r27, %r28, %r29;
	max.u32 	%r30, %r1, %r29;
	setp.gt.u32 	%p1, %r30, 6;
	@%p1 bra 	$L__BB0_13;
	add.s32 	%r31, %r2, -7;
	mad.lo.s32 	%r5, %r23, %r31, %r4;
	setp.lt.u32 	%p3, %r2, 7;
	setp.lt.s32 	%p4, %r4, 7;
	or.pred  	%p5, %p3, %p4;
	setp.ge.s32 	%p6, %r4, %r23;
	or.pred  	%p7, %p5, %p6;
	setp.ge.s32 	%p8, %r2, %r24;
	mul.wide.s32 	%rd6, %r5, 3;
	add.s64 	%rd2, %rd1, %rd6;
	mov.u32 	%r32, _ZZ16smoothing_kernelP8PPMPixelS0_iiE12neighborhood;
	mad.lo.s32 	%r33, %r1, 138, %r32;
	mad.lo.s32 	%r6, %r29, 3, %r33;
	or.pred  	%p9, %p7, %p8;
	@%p9 bra 	$L__BB0_3;
	ld.global.u8 	%rs2, [%rd2+-21];
	st.shared.u8 	[%r6], %rs2;
	ld.global.u8 	%rs3, [%rd2+-20];
	st.shared.u8 	[%r6+1], %rs3;
	ld.global.u8 	%rs4, [%rd2+-19];
	st.shared.u8 	[%r6+2], %rs4;
	bra.uni 	$L__BB0_4;
$L__BB0_3:
	mov.b16 	%rs1, 0;
	st.shared.u8 	[%r6], %rs1;
	st.shared.u8 	[%r6+1], %rs1;
	st.shared.u8 	[%r6+2], %rs1;
$L__BB0_4:
	setp.ge.s32 	%p10, %r2, %r24;
	setp.lt.u32 	%p11, %r2, 7;
	add.s32 	%r7, %r4, 32;
	setp.ge.s32 	%p12, %r7, %r23;
	or.pred  	%p13, %p12, %p10;
	or.pred  	%p14, %p13, %p11;
	@%p14 bra 	$L__BB0_6;
	ld.global.u8 	%rs6, [%rd2+96];
	st.shared.u8 	[%r6+117], %rs6;
	ld.global.u8 	%rs7, [%rd2+97];
	st.shared.u8 	[%r6+118], %rs7;
	ld.global.u8 	%rs8, [%rd2+98];
	st.shared.u8 	[%r6+119], %rs8;
	bra.uni 	$L__BB0_7;
$L__BB0_6:
	mov.b16 	%rs5, 0;
	st.shared.u8 	[%r6+117], %rs5;
	st.shared.u8 	[%r6+118], %rs5;
	st.shared.u8 	[%r6+119], %rs5;
$L__BB0_7:
	setp.ge.s32 	%p15, %r4, %r23;
	setp.lt.s32 	%p16, %r4, 7;
	add.s32 	%r8, %r2, 32;
	mad.lo.s32 	%r34, %r23, 39, %r5;
	setp.ge.s32 	%p17, %r8, %r24;
	or.pred  	%p18, %p17, %p15;
	mul.wide.s32 	%rd7, %r34, 3;
	add.s64 	%rd3, %rd1, %rd7;
	or.pred  	%p19, %p18, %p16;
	@%p19 bra 	$L__BB0_9;
	ld.global.u8 	%rs10, [%rd3+-21];
	st.shared.u8 	[%r6+5382], %rs10;
	ld.global.u8 	%rs11, [%rd3+-20];
	st.shared.u8 	[%r6+5383], %rs11;
	ld.global.u8 	%rs12, [%rd3+-19];
	st.shared.u8 	[%r6+5384], %rs12;
	bra.uni 	$L__BB0_10;
$L__BB0_9:
	mov.b16 	%rs9, 0;
	st.shared.u8 	[%r6+5382], %rs9;
	st.shared.u8 	[%r6+5383], %rs9;
	st.shared.u8 	[%r6+5384], %rs9;
$L__BB0_10:
	setp.ge.s32 	%p20, %r8, %r24;
	setp.ge.s32 	%p21, %r7, %r23;
	or.pred  	%p22, %p20, %p21;
	@%p22 bra 	$L__BB0_12;
	ld.global.u8 	%rs14, [%rd3+96];
	st.shared.u8 	[%r6+5499], %rs14;
	ld.global.u8 	%rs15, [%rd3+97];
	st.shared.u8 	[%r6+5500], %rs15;
	ld.global.u8 	%rs16, [%rd3+98];
	st.shared.u8 	[%r6+5501], %rs16;
	bra.uni 	$L__BB0_14;
$L__BB0_12:
	mov.b16 	%rs13, 0;
	st.shared.u8 	[%r6+5499], %rs13;
	st.shared.u8 	[%r6+5500], %rs13;
	st.shared.u8 	[%r6+5501], %rs13;
	bra.uni 	$L__BB0_14;
$L__BB0_13:
	setp.gt.u32 	%p2, %r29, 6;
	@%p2 bra 	$L__BB0_20;
$L__BB0_14:
	mad.lo.s32 	%r9, %r23, %r2, %r4;
	setp.lt.s32 	%p23, %r4, 7;
	setp.ge.s32 	%p24, %r4, %r23;
	setp.ge.s32 	%p25, %r2, %r24;
	or.pred  	%p26, %p24, %p25;
	mov.u32 	%r35, _ZZ16smoothing_kernelP8PPMPixelS0_iiE12neighborhood;
	mad.lo.s32 	%r36, %r1, 138, %r35;
	mad.lo.s32 	%r10, %r29, 3, %r36;
	or.pred  	%p27, %p26, %p23;
	@%p27 bra 	$L__BB0_16;
	mul.wide.s32 	%rd8, %r9, 3;
	add.s64 	%rd9, %rd1, %rd8;
	ld.global.u8 	%rs18, [%rd9+-21];
	st.shared.u8 	[%r10+966], %rs18;
	ld.global.u8 	%rs19, [%rd9+-20];
	st.shared.u8 	[%r10+967], %rs19;
	ld.global.u8 	%rs20, [%rd9+-19];
	st.shared.u8 	[%r10+968], %rs20;
	bra.uni 	$L__BB0_17;
$L__BB0_16:
	mov.b16 	%rs17, 0;
	st.shared.u8 	[%r10+966], %rs17;
	st.shared.u8 	[%r10+967], %rs17;
	st.shared.u8 	[%r10+968], %rs17;
$L__BB0_17:
	setp.ge.s32 	%p28, %r2, %r24;
	add.s32 	%r37, %r4, 32;
	setp.ge.s32 	%p29, %r37, %r23;
	or.pred  	%p30, %p29, %p28;
	@%p30 bra 	$L__BB0_19;
	mul.wide.s32 	%rd10, %r9, 3;
	add.s64 	%rd11, %rd1, %rd10;
	ld.global.u8 	%rs22, [%rd11+96];
	st.shared.u8 	[%r10+1083], %rs22;
	ld.global.u8 	%rs23, [%rd11+97];
	st.shared.u8 	[%r10+1084], %rs23;
	ld.global.u8 	%rs24, [%rd11+98];
	st.shared.u8 	[%r10+1085], %rs24;
	bra.uni 	$L__BB0_20;
$L__BB0_19:
	mov.b16 	%rs21, 0;
	st.shared.u8 	[%r10+1083], %rs21;
	st.shared.u8 	[%r10+1084], %rs21;
	st.shared.u8 	[%r10+1085], %rs21;
$L__BB0_20:
	setp.gt.u32 	%p31, %r1, 6;
	@%p31 bra 	$L__BB0_27;
	add.s32 	%r38, %r2, -7;
	mad.lo.s32 	%r11, %r23, %r38, %r4;
	setp.lt.u32 	%p32, %r2, 7;
	setp.ge.s32 	%p33, %r4, %r23;
	setp.ge.s32 	%p34, %r2, %r24;
	or.pred  	%p35, %p34, %p33;
	mov.u32 	%r39, _ZZ16smoothing_kernelP8PPMPixelS0_iiE12neighborhood;
	mad.lo.s32 	%r40, %r1, 138, %r39;
	mad.lo.s32 	%r12, %r29, 3, %r40;
	or.pred  	%p36, %p35, %p32;
	@%p36 bra 	$L__BB0_23;
	mul.wide.s32 	%rd12, %r11, 3;
	add.s64 	%rd13, %rd1, %rd12;
	ld.global.u8 	%rs26, [%rd13];
	st.shared.u8 	[%r12+21], %rs26;
	ld.global.u8 	%rs27, [%rd13+1];
	st.shared.u8 	[%r12+22], %rs27;
	ld.global.u8 	%rs28, [%rd13+2];
	st.shared.u8 	[%r12+23], %rs28;
	bra.uni 	$L__BB0_24;
$L__BB0_23:
	mov.b16 	%rs25, 0;
	st.shared.u8 	[%r12+21], %rs25;
	st.shared.u8 	[%r12+22], %rs25;
	st.shared.u8 	[%r12+23], %rs25;
$L__BB0_24:
	setp.ge.s32 	%p37, %r4, %r23;
	add.s32 	%r41, %r2, 32;
	setp.ge.s32 	%p38, %r41, %r24;
	or.pred  	%p39, %p37, %p38;
	@%p39 bra 	$L__BB0_26;
	mad.lo.s32 	%r42, %r23, 39, %r11;
	mul.wide.s32 	%rd14, %r42, 3;
	add.s64 	%rd15, %rd1, %rd14;
	ld.global.u8 	%rs30, [%rd15];
	st.shared.u8 	[%r12+5403], %rs30;
	ld.global.u8 	%rs31, [%rd15+1];
	st.shared.u8 	[%r12+5404], %rs31;
	ld.global.u8 	%rs32, [%rd15+2];
	st.shared.u8 	[%r12+5405], %rs32;
	bra.uni 	$L__BB0_27;
$L__BB0_26:
	mov.b16 	%rs29, 0;
	st.shared.u8 	[%r12+5403], %rs29;
	st.shared.u8 	[%r12+5404], %rs29;
	st.shared.u8 	[%r12+5405], %rs29;
$L__BB0_27:
	setp.lt.s32 	%p40, %r2, %r24;
	setp.lt.s32 	%p41, %r4, %r23;
	and.pred  	%p42, %p41, %p40;
	@%p42 bra 	$L__BB0_29;
	mov.u32 	%r151, _ZZ16smoothing_kernelP8PPMPixelS0_iiE12neighborhood;
	mad.lo.s32 	%r152, %r1, 138, %r151;
	mad.lo.s32 	%r153, %r29, 3, %r152;
	mov.b16 	%rs36, 0;
	st.shared.u8 	[%r153+987], %rs36;
	st.shared.u8 	[%r153+988], %rs36;
	st.shared.u8 	[%r153+989], %rs36;
	bra.uni 	$L__BB0_32;
$L__BB0_29:
	mad.lo.s32 	%r13, %r23, %r2, %r4;
	mul.wide.s32 	%rd16, %r13, 3;
	add.s64 	%rd17, %rd1, %rd16;
	ld.global.u8 	%rs33, [%rd17];
	mov.u32 	%r45, _ZZ16smoothing_kernelP8PPMPixelS0_iiE12neighborhood;
	mul.lo.s32 	%r46, %r29, 3;
	mad.lo.s32 	%r47, %r1, 138, %r46;
	add.s32 	%r14, %r45, %r47;
	st.shared.u8 	[%r14+987], %rs33;
	ld.global.u8 	%rs34, [%rd17+1];
	st.shared.u8 	[%r14+988], %rs34;
	ld.global.u8 	%rs35, [%rd17+2];
	st.shared.u8 	[%r14+989], %rs35;
	bar.sync 	0;
	mov.b32 	%r155, 0;
	mov.b32 	%r154, 22;
	mov.u32 	%r156, %r155;
	mov.u32 	%r157, %r155;
$L__BB0_30:
	add.s32 	%r48, %r14, %r154;
	ld.shared.u8 	%r49, [%r48+-22];
	add.s32 	%r50, %r157, %r49;
	ld.shared.u8 	%r51, [%r48+-21];
	add.s32 	%r52, %r156, %r51;
	ld.shared.u8 	%r53, [%r48+-20];
	add.s32 	%r54, %r155, %r53;
	ld.shared.u8 	%r55, [%r48+-19];
	add.s32 	%r56, %r50, %r55;
	ld.shared.u8 	%r57, [%r48+-18];
	add.s32 	%r58, %r52, %r57;
	ld.shared.u8 	%r59, [%r48+-17];
	add.s32 	%r60, %r54, %r59;
	ld.shared.u8 	%r61, [%r48+-16];
	add.s32 	%r62, %r56, %r61;
	ld.shared.u8 	%r63, [%r48+-15];
	add.s32 	%r64, %r58, %r63;
	ld.shared.u8 	%r65, [%r48+-14];
	add.s32 	%r66, %r60, %r65;
	ld.shared.u8 	%r67, [%r48+-13];
	add.s32 	%r68, %r62, %r67;
	ld.shared.u8 	%r69, [%r48+-12];
	add.s32 	%r70, %r64, %r69;
	ld.shared.u8 	%r71, [%r48+-11];
	add.s32 	%r72, %r66, %r71;
	ld.shared.u8 	%r73, [%r48+-10];
	add.s32 	%r74, %r68, %r73;
	ld.shared.u8 	%r75, [%r48+-9];
	add.s32 	%r76, %r70, %r75;
	ld.shared.u8 	%r77, [%r48+-8];
	add.s32 	%r78, %r72, %r77;
	ld.shared.u8 	%r79, [%r48+-7];
	add.s32 	%r80, %r74, %r79;
	ld.shared.u8 	%r81, [%r48+-6];
	add.s32 	%r82, %r76, %r81;
	ld.shared.u8 	%r83, [%r48+-5];
	add.s32 	%r84, %r78, %r83;
	ld.shared.u8 	%r85, [%r48+-4];
	add.s32 	%r86, %r80, %r85;
	ld.shared.u8 	%r87, [%r48+-3];
	add.s32 	%r88, %r82, %r87;
	ld.shared.u8 	%r89, [%r48+-2];
	add.s32 	%r90, %r84, %r89;
	ld.shared.u8 	%r91, [%r48+-1];
	add.s32 	%r92, %r86, %r91;
	ld.shared.u8 	%r93, [%r48];
	add.s32 	%r94, %r88, %r93;
	ld.shared.u8 	%r95, [%r48+1];
	add.s32 	%r96, %r90, %r95;
	ld.shared.u8 	%r97, [%r48+2];
	add.s32 	%r98, %r92, %r97;
	ld.shared.u8 	%r99, [%r48+3];
	add.s32 	%r100, %r94, %r99;
	ld.shared.u8 	%r101, [%r48+4];
	add.s32 	%r102, %r96, %r101;
	ld.shared.u8 	%r103, [%r48+5];
	add.s32 	%r104, %r98, %r103;
	ld.shared.u8 	%r105, [%r48+6];
	add.s32 	%r106, %r100, %r105;
	ld.shared.u8 	%r107, [%r48+7];
	add.s32 	%r108, %r102, %r107;
	ld.shared.u8 	%r109, [%r48+8];
	add.s32 	%r110, %r104, %r109;
	ld.shared.u8 	%r111, [%r48+9];
	add.s32 	%r112, %r106, %r111;
	ld.shared.u8 	%r113, [%r48+10];
	add.s32 	%r114, %r108, %r113;
	ld.shared.u8 	%r115, [%r48+11];
	add.s32 	%r116, %r110, %r115;
	ld.shared.u8 	%r117, [%r48+12];
	add.s32 	%r118, %r112, %r117;
	ld.shared.u8 	%r119, [%r48+13];
	add.s32 	%r120, %r114, %r119;
	ld.shared.u8 	%r121, [%r48+14];
	add.s32 	%r122, %r116, %r121;
	ld.shared.u8 	%r123, [%r48+15];
	add.s32 	%r124, %r118, %r123;
	ld.shared.u8 	%r125, [%r48+16];
	add.s32 	%r126, %r120, %r125;
	ld.shared.u8 	%r127, [%r48+17];
	add.s32 	%r128, %r122, %r127;
	ld.shared.u8 	%r129, [%r48+18];
	add.s32 	%r130, %r124, %r129;
	ld.shared.u8 	%r131, [%r48+19];
	add.s32 	%r132, %r126, %r131;
	ld.shared.u8 	%r133, [%r48+20];
	add.s32 	%r157, %r128, %r133;
	ld.shared.u8 	%r134, [%r48+21];
	add.s32 	%r156, %r130, %r134;
	ld.shared.u8 	%r135, [%r48+22];
	add.s32 	%r155, %r132, %r135;
	add.s32 	%r154, %r154, 138;
	setp.ne.s32 	%p43, %r154, 2092;
	@%p43 bra 	$L__BB0_30;
	mul.hi.s32 	%r136, %r157, -1851608123;
	add.s32 	%r137, %r136, %r157;
	shr.u32 	%r138, %r137, 31;
	shr.u32 	%r139, %r137, 7;
	add.s32 	%r140, %r139, %r138;
	cvta.to.global.u64 	%rd18, %rd4;
	add.s64 	%rd20, %rd18, %rd16;
	st.global.u8 	[%rd20], %r140;
	mul.hi.s32 	%r141, %r156, -1851608123;
	add.s32 	%r142, %r141, %r156;
	shr.u32 	%r143, %r142, 31;
	shr.u32 	%r144, %r142, 7;
	add.s32 	%r145, %r144, %r143;
	st.global.u8 	[%rd20+1], %r145;
	mul.hi.s32 	%r146, %r155, -1851608123;
	add.s32 	%r147, %r146, %r155;
	shr.u32 	%r148, %r147, 31;
	shr.u32 	%r149, %r147, 7;
	add.s32 	%r150, %r149, %r148;
	st.global.u8 	[%rd20+2], %r150;
$L__BB0_32:
	ret;

}


// ===== COMPILED SASS (sm_100) =====

	.target	sm_100

	.elftype	@"ET_EXEC"


//--------------------- .note.nv.tkinfo           --------------------------
	.section	.note.nv.tkinfo,"",@"SHT_NOTE"
	.sectionflags	@"SHF_NOTE_NV_TKINFO"
	.tkinfo
        /*0018*/ 	.word	0x00000002
        /*0030*/ 	.string	""
        /*0030*/ 	.string	"ptxas"
        /*0030*/ 	.string	"Cuda compilation tools, release 13.0, V13.0.88"
        /*0030*/ 	.string	"Build cuda_13.0.r13.0/compiler.36424714_0"
        /*0030*/ 	.string	"-arch sm_100 -m 64 "



//--------------------- .note.nv.cuinfo           --------------------------
	.section	.note.nv.cuinfo,"",@"SHT_NOTE"
	.sectionflags	@"SHF_NOTE_NV_CUINFO"
        /*0018*/ 	.short	0x0002
        /*001a*/ 	.short	0x0064
        /*001c*/ 	.short	0x0082
	.zero		2


//--------------------- .nv.info                  --------------------------
	.section	.nv.info,"",@"SHT_CUDA_INFO"
	.align	4


	//----- nvinfo : EIATTR_REGCOUNT
	.align		4
        /*0000*/ 	.byte	0x04, 0x2f
        /*0002*/ 	.short	(.L_1 - .L_0)
	.align		4
.L_0:
        /*0004*/ 	.word	index@(_Z16smoothing_kernelP8PPMPixelS0_ii)
        /*0008*/ 	.word	0x00000020


	//----- nvinfo : EIATTR_FRAME_SIZE
	.align		4
.L_1:
        /*000c*/ 	.byte	0x04, 0x11
        /*000e*/ 	.short	(.L_3 - .L_2)
	.align		4
.L_2:
        /*0010*/ 	.word	index@(_Z16smoothing_kernelP8PPMPixelS0_ii)
        /*0014*/ 	.word	0x00000000


	//----- nvinfo : EIATTR_MIN_STACK_SIZE
	.align		4
.L_3:
        /*0018*/ 	.byte	0x04, 0x12
        /*001a*/ 	.short	(.L_5 - .L_4)
	.align		4
.L_4:
        /*001c*/ 	.word	index@(_Z16smoothing_kernelP8PPMPixelS0_ii)
        /*0020*/ 	.word	0x00000000
.L_5:


//--------------------- .nv.compat                --------------------------
	.section	.nv.compat,"",@"SHT_CUDA_COMPAT_INFO"
	.align	4
        /*0000*/ 	.byte	0x02, 0x09, 0x00, 0x00, 0x02, 0x02, 0x01, 0x00, 0x02, 0x05, 0x05, 0x00, 0x03, 0x07, 0x01, 0x01
        /*0010*/ 	.byte	0x02, 0x03, 0x00, 0x00, 0x02, 0x06, 0x01, 0x00, 0x04, 0x0b, 0x08, 0x00, 0x09, 0x00, 0x00, 0x00
        /*0020*/ 	.byte	0x00, 0x00, 0x00, 0x00


//--------------------- .nv.info._Z16smoothing_kernelP8PPMPixelS0_ii --------------------------
	.section	.nv.info._Z16smoothing_kernelP8PPMPixelS0_ii,"",@"SHT_CUDA_INFO"
	.sectionflags	@""
	.align	4


	//----- nvinfo : EIATTR_CUDA_API_VERSION
	.align		4
        /*0000*/ 	.byte	0x04, 0x37
        /*0002*/ 	.short	(.L_7 - .L_6)
.L_6:
        /*0004*/ 	.word	0x00000082


	//----- nvinfo : EIATTR_KPARAM_INFO
	.align		4
.L_7:
        /*0008*/ 	.byte	0x04, 0x17
        /*000a*/ 	.short	(.L_9 - .L_8)
.L_8:
        /*000c*/ 	.word	0x00000000
        /*0010*/ 	.short	0x0003
        /*0012*/ 	.short	0x0014
        /*0014*/ 	.byte	0x00, 0xf0, 0x11, 0x00


	//----- nvinfo : EIATTR_KPARAM_INFO
	.align		4
.L_9:
        /*0018*/ 	.byte	0x04, 0x17
        /*001a*/ 	.short	(.L_11 - .L_10)
.L_10:
        /*001c*/ 	.word	0x00000000
        /*0020*/ 	.short	0x0002
        /*0022*/ 	.short	0x0010
        /*0024*/ 	.byte	0x00, 0xf0, 0x11, 0x00


	//----- nvinfo : EIATTR_KPARAM_INFO
	.align		4
.L_11:
        /*0028*/ 	.byte	0x04, 0x17
        /*002a*/ 	.short	(.L_13 - .L_12)
.L_12:
        /*002c*/ 	.word	0x00000000
        /*0030*/ 	.short	0x0001
        /*0032*/ 	.short	0x0008
        /*0034*/ 	.byte	0x00, 0xf5, 0x21, 0x00


	//----- nvinfo : EIATTR_KPARAM_INFO
	.align		4
.L_13:
        /*0038*/ 	.byte	0x04, 0x17
        /*003a*/ 	.short	(.L_15 - .L_14)
.L_14:
        /*003c*/ 	.word	0x00000000
        /*0040*/ 	.short	0x0000
        /*0042*/ 	.short	0x0000
        /*0044*/ 	.byte	0x00, 0xf5, 0x21, 0x00


	//----- nvinfo : EIATTR_SPARSE_MMA_MASK
	.align		4
.L_15:
        /*0048*/ 	.byte	0x03, 0x50
        /*004a*/ 	.short	0x0000


	//----- nvinfo : EIATTR_MAXREG_COUNT
	.align		4
        /*004c*/ 	.byte	0x03, 0x1b
        /*004e*/ 	.short	0x00ff


	//----- nvinfo : EIATTR_NUM_BARRIERS
	.align		4
        /*0050*/ 	.byte	0x02, 0x4c
        /*0052*/ 	.byte	0x01
	.zero		1


	//----- nvinfo : EIATTR_MERCURY_ISA_VERSION
	.align		4
        /*0054*/ 	.byte	0x03, 0x5f
        /*0056*/ 	.short	0x0101


	//----- nvinfo : EIATTR_VRC_CTA_INIT_COUNT
	.align		4
        /*0058*/ 	.byte	0x02, 0x4a
	.zero		1
	.zero		1


	//----- nvinfo : EIATTR_EXIT_INSTR_OFFSETS
	.align		4
        /*005c*/ 	.byte	0x04, 0x1c
        /*005e*/ 	.short	(.L_17 - .L_16)


	//   ....[0]....
.L_16:
        /*0060*/ 	.word	0x00000b30


	//   ....[1]....
        /*0064*/ 	.word	0x00001260


	//----- nvinfo : EIATTR_CRS_STACK_SIZE
	.align		4
.L_17:
        /*0068*/ 	.byte	0x04, 0x1e
        /*006a*/ 	.short	(.L_19 - .L_18)
.L_18:
        /*006c*/ 	.word	0x00000000


	//----- nvinfo : EIATTR_CBANK_PARAM_SIZE
	.align		4
.L_19:
        /*0070*/ 	.byte	0x03, 0x19
        /*0072*/ 	.short	0x0018


	//----- nvinfo : EIATTR_PARAM_CBANK
	.align		4
        /*0074*/ 	.byte	0x04, 0x0a
        /*0076*/ 	.short	(.L_21 - .L_20)
	.align		4
.L_20:
        /*0078*/ 	.word	index@(.nv.constant0._Z16smoothing_kernelP8PPMPixelS0_ii)
        /*007c*/ 	.short	0x0380
        /*007e*/ 	.short	0x0018


	//----- nvinfo : EIATTR_SW_WAR
	.align		4
.L_21:
        /*0080*/ 	.byte	0x04, 0x36
        /*0082*/ 	.short	(.L_23 - .L_22)
.L_22:
        /*0084*/ 	.word	0x00000008
.L_23:


//--------------------- .nv.callgraph             --------------------------
	.section	.nv.callgraph,"",@"SHT_CUDA_CALLGRAPH"
	.align	4
	.sectionentsize	8
	.align		4
        /*0000*/ 	.word	0x00000000
	.align		4
        /*0004*/ 	.word	0xffffffff
	.align		4
        /*0008*/ 	.word	0x00000000
	.align		4
        /*000c*/ 	.word	0xfffffffe
	.align		4
        /*0010*/ 	.word	0x00000000
	.align		4
        /*0014*/ 	.word	0xfffffffd
	.align		4
        /*0018*/ 	.word	0x00000000
	.align		4
        /*001c*/ 	.word	0xfffffffc


//--------------------- .text._Z16smoothing_kernelP8PPMPixelS0_ii --------------------------
	.section	.text._Z16smoothing_kernelP8PPMPixelS0_ii,"ax",@progbits
	.align	128
        .global         _Z16smoothing_kernelP8PPMPixelS0_ii
        .type           _Z16smoothing_kernelP8PPMPixelS0_ii,@function
        .size           _Z16smoothing_kernelP8PPMPixelS0_ii,(.L_x_16 - _Z16smoothing_kernelP8PPMPixelS0_ii)
        .other          _Z16smoothing_kernelP8PPMPixelS0_ii,@"STO_CUDA_ENTRY STV_DEFAULT"
_Z16smoothing_kernelP8PPMPixelS0_ii:
.text._Z16smoothing_kernelP8PPMPixelS0_ii:
[----:B------:R-:W-:Y:S01]  /*0000*/  LDC R1, c[0x0][0x37c] ;  /* 0x0000df00ff017b82 */ /* 0x000fe20000000800 */
[----:B------:R-:W0:Y:S07]  /*0010*/  S2R R2, SR_TID.Y ;  /* 0x0000000000027919 */ /* 0x000e2e0000002200 */
[----:B------:R-:W1:Y:S01]  /*0020*/  S2UR UR6, SR_CTAID.Y ;  /* 0x00000000000679c3 */ /* 0x000e620000002600 */
[----:B------:R-:W-:Y:S01]  /*0030*/  BSSY.RECONVERGENT B1, `(.L_x_0) ;  /* 0x0000077000017945 */ /* 0x000fe20003800200 */
[----:B------:R-:W2:Y:S01]  /*0040*/  LDCU.64 UR4, c[0x0][0x358] ;  /* 0x00006b00ff0477ac */ /* 0x000ea20008000a00 */
[----:B------:R-:W0:Y:S02]  /*0050*/  S2R R3, SR_TID.X ;  /* 0x0000000000037919 */ /* 0x000e240000002100 */
[----:B------:R-:W-:Y:S03]  /*0060*/  BSSY.RELIABLE B0, `(.L_x_1) ;  /* 0x000004f000007945 */ /* 0x000fe60003800100 */
[----:B------:R-:W1:Y:S08]  /*0070*/  LDC R5, c[0x0][0x364] ;  /* 0x0000d900ff057b82 */ /* 0x000e700000000800 */
[----:B------:R-:W3:Y:S08]  /*0080*/  S2UR UR7, SR_CTAID.X ;  /* 0x00000000000779c3 */ /* 0x000ef00000002500 */
[----:B------:R-:W3:Y:S01]  /*0090*/  LDC R4, c[0x0][0x360] ;  /* 0x0000d800ff047b82 */ /* 0x000ee20000000800 */
[----:B0-----:R-:W-:-:S04]  /*00a0*/  VIMNMX.U32 R0, PT, PT, R2, R3, !PT ;  /* 0x0000000302007248 */ /* 0x001fc80007fe0000 */
[----:B------:R-:W-:Y:S01]  /*00b0*/  ISETP.GT.U32.AND P0, PT, R0, 0x6, PT ;  /* 0x000000060000780c */ /* 0x000fe20003f04070 */
[----:B-1----:R-:W-:Y:S02]  /*00c0*/  IMAD R0, R5, UR6, R2 ;  /* 0x0000000605007c24 */ /* 0x002fe4000f8e0202 */
[----:B---3--:R-:W-:-:S10]  /*00d0*/  IMAD R5, R4, UR7, R3 ;  /* 0x0000000704057c24 */ /* 0x008fd4000f8e0203 */
[----:B--2---:R-:W-:Y:S05]  /*00e0*/  @P0 BRA `(.L_x_2) ;  /* 0x00000004000c0947 */ /* 0x004fea0003800000 */
[----:B------:R-:W0:Y:S01]  /*00f0*/  LDC.64 R6, c[0x0][0x390] ;  /* 0x0000e400ff067b82 */ /* 0x000e220000000a00 */
[C---:B------:R-:W-:Y:S01]  /*0100*/  ISETP.GE.AND P2, PT, R5.reuse, 0x7, PT ;  /* 0x000000070500780c */ /* 0x040fe20003f46270 */
[C---:B------:R-:W-:Y:S02]  /*0110*/  VIADD R4, R0.reuse, 0x20 ;  /* 0x0000002000047836 */ /* 0x040fe40000000000 */
[C---:B------:R-:W-:Y:S01]  /*0120*/  VIADD R13, R5.reuse, 0x20 ;  /* 0x00000020050d7836 */ /* 0x040fe20000000000 */
[C---:B------:R-:W-:Y:S01]  /*0130*/  ISETP.LT.U32.OR P2, PT, R0.reuse, 0x7, !P2 ;  /* 0x000000070000780c */ /* 0x040fe20005741470 */
[----:B------:R-:W-:Y:S02]  /*0140*/  VIADD R10, R0, 0xfffffff9 ;  /* 0xfffffff9000a7836 */ /* 0x000fe40000000000 */
[----:B------:R-:W1:Y:S01]  /*0150*/  LDC.64 R8, c[0x0][0x388] ;  /* 0x0000e200ff087b82 */ /* 0x000e620000000a00 */
[-C--:B0-----:R-:W-:Y:S01]  /*0160*/  ISETP.GE.AND P1, PT, R5, R6.reuse, PT ;  /* 0x000000060500720c */ /* 0x081fe20003f26270 */
[----:B------:R-:W-:Y:S01]  /*0170*/  IMAD R11, R10, R6, R5 ;  /* 0x000000060a0b7224 */ /* 0x000fe200078e0205 */
[----:B------:R-:W-:-:S02]  /*0180*/  ISETP.GE.AND P0, PT, R0, R7, PT ;  /* 0x000000070000720c */ /* 0x000fc40003f06270 */
[-C--:B------:R-:W-:Y:S01]  /*0190*/  ISETP.GE.OR P2, PT, R5, R6.reuse, P2 ;  /* 0x000000060500720c */ /* 0x080fe20001746670 */
[----:B------:R-:W-:Y:S01]  /*01a0*/  IMAD R15, R6, 0x27, R11 ;  /* 0x00000027060f7824 */ /* 0x000fe200078e020b */
[-C--:B------:R-:W-:Y:S02]  /*01b0*/  ISETP.GE.OR P1, PT, R4, R7.reuse, P1 ;  /* 0x000000070400720c */ /* 0x080fe40000f26670 */
[----:B------:R-:W-:Y:S01]  /*01c0*/  ISETP.GE.OR P0, PT, R13, R6, P0 ;  /* 0x000000060d00720c */ /* 0x000fe20000706670 */
[--C-:B-1----:R-:W-:Y:S01]  /*01d0*/  IMAD.WIDE R10, R11, 0x3, R8.reuse ;  /* 0x000000030b0a7825 */ /* 0x102fe200078e0208 */
[C---:B------:R-:W-:Y:S02]  /*01e0*/  ISETP.GE.OR P2, PT, R0.reuse, R7, P2 ;  /* 0x000000070000720c */ /* 0x040fe40001746670 */
[----:B------:R-:W-:Y:S01]  /*01f0*/  ISETP.LT.OR P1, PT, R5, 0x7, P1 ;  /* 0x000000070500780c */ /* 0x000fe20000f21670 */
[----:B------:R-:W-:Y:S01]  /*0200*/  IMAD.WIDE R8, R15, 0x3, R8 ;  /* 0x000000030f087825 */ /* 0x000fe200078e0208 */
[----:B------:R-:W-:-:S09]  /*0210*/  ISETP.LT.U32.OR P0, PT, R0, 0x7, P0 ;  /* 0x000000070000780c */ /* 0x000fd20000701470 */
[----:B------:R-:W2:Y:S04]  /*0220*/  @!P2 LDG.E.U8 R17, desc[UR4][R10.64+-0x15] ;  /* 0xffffeb040a11a981 */ /* 0x000ea8000c1e1100 */
[----:B------:R-:W3:Y:S04]  /*0230*/  @!P2 LDG.E.U8 R19, desc[UR4][R10.64+-0x14] ;  /* 0xffffec040a13a981 */ /* 0x000ee8000c1e1100 */
[----:B------:R-:W4:Y:S04]  /*0240*/  @!P2 LDG.E.U8 R21, desc[UR4][R10.64+-0x13] ;  /* 0xffffed040a15a981 */ /* 0x000f28000c1e1100 */
[----:B------:R-:W5:Y:S04]  /*0250*/  @!P1 LDG.E.U8 R29, desc[UR4][R8.64+-0x15] ;  /* 0xffffeb04081d9981 */ /* 0x000f68000c1e1100 */
[----:B------:R-:W5:Y:S04]  /*0260*/  @!P1 LDG.E.U8 R14, desc[UR4][R8.64+-0x14] ;  /* 0xffffec04080e9981 */ /* 0x000f68000c1e1100 */
[----:B------:R-:W5:Y:S04]  /*0270*/  @!P1 LDG.E.U8 R16, desc[UR4][R8.64+-0x13] ;  /* 0xffffed0408109981 */ /* 0x000f68000c1e1100 */
[----:B------:R-:W5:Y:S04]  /*0280*/  @!P0 LDG.E.U8 R23, desc[UR4][R10.64+0x60] ;  /* 0x000060040a178981 */ /* 0x000f68000c1e1100 */
[----:B------:R-:W5:Y:S04]  /*0290*/  @!P0 LDG.E.U8 R25, desc[UR4][R10.64+0x61] ;  /* 0x000061040a198981 */ /* 0x000f68000c1e1100 */
[----:B------:R-:W5:Y:S01]  /*02a0*/  @!P0 LDG.E.U8 R27, desc[UR4][R10.64+0x62] ;  /* 0x000062040a1b8981 */ /* 0x000f62000c1e1100 */
[----:B------:R-:W-:Y:S01]  /*02b0*/  MOV R12, 0x400 ;  /* 0x00000400000c7802 */ /* 0x000fe20000000f00 */
[----:B------:R-:W-:Y:S01]  /*02c0*/  BSSY.RECONVERGENT B2, `(.L_x_3) ;  /* 0x0000024000027945 */ /* 0x000fe20003800200 */
[----:B------:R-:W0:Y:S02]  /*02d0*/  S2R R15, SR_CgaCtaId ;  /* 0x00000000000f7919 */ /* 0x000e240000008800 */
[----:B0-----:R-:W-:-:S05]  /*02e0*/  LEA R15, R15, R12, 0x18 ;  /* 0x0000000c0f0f7211 */ /* 0x001fca00078ec0ff */
[----:B------:R-:W-:-:S04]  /*02f0*/  IMAD R12, R2, 0x8a, R15 ;  /* 0x0000008a020c7824 */ /* 0x000fc800078e020f */
[----:B------:R-:W-:-:S05]  /*0300*/  IMAD R12, R3, 0x3, R12 ;  /* 0x00000003030c7824 */ /* 0x000fca00078e020c */
[----:B--2---:R0:W-:Y:S04]  /*0310*/  @!P2 STS.U8 [R12], R17 ;  /* 0x000000110c00a388 */ /* 0x0041e80000000000 */
[----:B---3--:R0:W-:Y:S04]  /*0320*/  @!P2 STS.U8 [R12+0x1], R19 ;  /* 0x000001130c00a388 */ /* 0x0081e80000000000 */
[----:B----4-:R0:W-:Y:S04]  /*0330*/  @!P2 STS.U8 [R12+0x2], R21 ;  /* 0x000002150c00a388 */ /* 0x0101e80000000000 */
[----:B-----5:R0:W-:Y:S04]  /*0340*/  @!P1 STS.U8 [R12+0x1506], R29 ;  /* 0x0015061d0c009388 */ /* 0x0201e80000000000 */
[----:B------:R0:W-:Y:S04]  /*0350*/  @!P1 STS.U8 [R12+0x1507], R14 ;  /* 0x0015070e0c009388 */ /* 0x0001e80000000000 */
[----:B------:R0:W-:Y:S04]  /*0360*/  @!P1 STS.U8 [R12+0x1508], R16 ;  /* 0x001508100c009388 */ /* 0x0001e80000000000 */
[----:B------:R0:W-:Y:S04]  /*0370*/  @!P0 STS.U8 [R12+0x75], R23 ;  /* 0x000075170c008388 */ /* 0x0001e80000000000 */
[----:B------:R0:W-:Y:S04]  /*0380*/  @!P0 STS.U8 [R12+0x76], R25 ;  /* 0x000076190c008388 */ /* 0x0001e80000000000 */
[----:B------:R0:W-:Y:S04]  /*0390*/  @!P0 STS.U8 [R12+0x77], R27 ;  /* 0x0000771b0c008388 */ /* 0x0001e80000000000 */
[----:B------:R0:W-:Y:S04]  /*03a0*/  @P2 STS.U8 [R12], RZ ;  /* 0x000000ff0c002388 */ /* 0x0001e80000000000 */
[----:B------:R0:W-:Y:S04]  /*03b0*/  @P2 STS.U8 [R12+0x1], RZ ;  /* 0x000001ff0c002388 */ /* 0x0001e80000000000 */
[----:B------:R0:W-:Y:S04]  /*03c0*/  @P2 STS.U8 [R12+0x2], RZ ;  /* 0x000002ff0c002388 */ /* 0x0001e80000000000 */
[----:B------:R0:W-:Y:S04]  /*03d0*/  @P1 STS.U8 [R12+0x1506], RZ ;  /* 0x001506ff0c001388 */ /* 0x0001e80000000000 */
[----:B------:R0:W-:Y:S04]  /*03e0*/  @P1 STS.U8 [R12+0x1507], RZ ;  /* 0x001507ff0c001388 */ /* 0x0001e80000000000 */
[----:B------:R0:W-:Y:S04]  /*03f0*/  @P1 STS.U8 [R12+0x1508], RZ ;  /* 0x001508ff0c001388 */ /* 0x0001e80000000000 */
[----:B------:R0:W-:Y:S04]  /*0400*/  @P0 STS.U8 [R12+0x75], RZ ;  /* 0x000075ff0c000388 */ /* 0x0001e80000000000 */
[----:B------:R0:W-:Y:S04]  /*0410*/  @P0 STS.U8 [R12+0x76], RZ ;  /* 0x000076ff0c000388 */ /* 0x0001e80000000000 */
[----:B------:R0:W-:Y:S01]  /*0420*/  @P0 STS.U8 [R12+0x77], RZ ;  /* 0x000077ff0c000388 */ /* 0x0001e20000000000 */
[----:B------:R-:W-:-:S04]  /*0430*/  ISETP.GE.AND P0, PT, R13, R6, PT ;  /* 0x000000060d00720c */ /* 0x000fc80003f06270 */
[----:B------:R-:W-:-:S13]  /*0440*/  ISETP.GE.OR P0, PT, R4, R7, P0 ;  /* 0x000000070400720c */ /* 0x000fda0000706670 */
[----:B0-----:R-:W-:Y:S05]  /*0450*/  @P0 BRA `(.L_x_4) ;  /* 0x00000000001c0947 */ /* 0x001fea0003800000 */
[----:B------:R-:W2:Y:S04]  /*0460*/  LDG.E.U8 R7, desc[UR4][R8.64+0x60] ;  /* 0x0000600408077981 */ /* 0x000ea8000c1e1100 */
[----:B------:R-:W3:Y:S04]  /*0470*/  LDG.E.U8 R11, desc[UR4][R8.64+0x61] ;  /* 0x00006104080b7981 */ /* 0x000ee8000c1e1100 */
[----:B------:R-:W4:Y:S04]  /*0480*/  LDG.E.U8 R13, desc[UR4][R8.64+0x62] ;  /* 0x00006204080d7981 */ /* 0x000f28000c1e1100 */
[----:B--2---:R0:W-:Y:S04]  /*0490*/  STS.U8 [R12+0x157b], R7 ;  /* 0x00157b070c007388 */ /* 0x0041e80000000000 */
[----:B---3--:R0:W-:Y:S04]  /*04a0*/  STS.U8 [R12+0x157c], R11 ;  /* 0x00157c0b0c007388 */ /* 0x0081e80000000000 */
[----:B----4-:R0:W-:Y:S01]  /*04b0*/  STS.U8 [R12+0x157d], R13 ;  /* 0x00157d0d0c007388 */ /* 0x0101e20000000000 */
[----:B------:R-:W-:Y:S05]  /*04c0*/  BRA `(.L_x_5) ;  /* 0x00000000000c7947 */ /* 0x000fea0003800000 */
.L_x_4:
[----:B------:R1:W-:Y:S04]  /*04d0*/  STS.U8 [R12+0x157b], RZ ;  /* 0x00157bff0c007388 */ /* 0x0003e80000000000 */
[----:B------:R1:W-:Y:S04]  /*04e0*/  STS.U8 [R12+0x157c], RZ ;  /* 0x00157cff0c007388 */ /* 0x0003e80000000000 */
[----:B------:R1:W-:Y:S02]  /*04f0*/  STS.U8 [R12+0x157d], RZ ;  /* 0x00157dff0c007388 */ /* 0x0003e40000000000 */
.L_x_5:
[----:B------:R-:W-:Y:S05]  /*0500*/  BSYNC.RECONVERGENT B2 ;  /* 0x0000000000027941 */ /* 0x000fea0003800200 */
.L_x_3:
[----:B------:R-:W-:Y:S05]  /*0510*/  BRA `(.L_x_6) ;  /* 0x00000000000c7947 */ /* 0x000fea0003800000 */
.L_x_2:
[----:B------:R-:W-:-:S13]  /*0520*/  ISETP.GT.U32.AND P0, PT, R3, 0x6, PT ;  /* 0x000000060300780c */ /* 0x000fda0003f04070 */
[----:B------:R-:W-:Y:S05]  /*0530*/  @P0 BREAK.RELIABLE B0 ;  /* 0x0000000000000942 */ /* 0x000fea0003800100 */
[----:B------:R-:W-:Y:S05]  /*0540*/  @P0 BRA `(.L_x_7) ;  /* 0x0000000000940947 */ /* 0x000fea0003800000 */
.L_x_6:
[----:B------:R-:W-:Y:S05]  /*0550*/  BSYNC.RELIABLE B0 ;  /* 0x0000000000007941 */ /* 0x000fea0003800100 */
.L_x_1:
[----:B------:R-:W2:Y:S02]  /*0560*/  LDCU.64 UR6, c[0x0][0x390] ;  /* 0x00007200ff0677ac */ /* 0x000ea40008000a00 */
[C---:B--2---:R-:W-:Y:S01]  /*0570*/  ISETP.GE.AND P1, PT, R0.reuse, UR7, PT ;  /* 0x0000000700007c0c */ /* 0x044fe2000bf26270 */
[----:B------:R-:W-:-:S03]  /*0580*/  IMAD R9, R0, UR6, R5 ;  /* 0x0000000600097c24 */ /* 0x000fc6000f8e0205 */
[----:B------:R-:W-:-:S04]  /*0590*/  ISETP.GE.OR P0, PT, R5, UR6, P1 ;  /* 0x0000000605007c0c */ /* 0x000fc80008f06670 */
[----:B------:R-:W-:-:S13]  /*05a0*/  ISETP.LT.OR P0, PT, R5, 0x7, P0 ;  /* 0x000000070500780c */ /* 0x000fda0000701670 */
[----:B0-----:R-:W0:Y:S02]  /*05b0*/  @!P0 LDC.64 R6, c[0x0][0x388] ;  /* 0x0000e200ff068b82 */ /* 0x001e240000000a00 */
[----:B0-----:R-:W-:-:S05]  /*05c0*/  @!P0 IMAD.WIDE R6, R9, 0x3, R6 ;  /* 0x0000000309068825 */ /* 0x001fca00078e0206 */
[----:B------:R-:W2:Y:S04]  /*05d0*/  @!P0 LDG.E.U8 R4, desc[UR4][R6.64+-0x15] ;  /* 0xffffeb0406048981 */ /* 0x000ea8000c1e1100 */
[----:B------:R-:W3:Y:S04]  /*05e0*/  @!P0 LDG.E.U8 R8, desc[UR4][R6.64+-0x14] ;  /* 0xffffec0406088981 */ /* 0x000ee8000c1e1100 */
[----:B------:R0:W4:Y:S01]  /*05f0*/  @!P0 LDG.E.U8 R10, desc[UR4][R6.64+-0x13] ;  /* 0xffffed04060a8981 */ /* 0x000122000c1e1100 */
[----:B------:R-:W-:Y:S01]  /*0600*/  MOV R11, 0x400 ;  /* 0x00000400000b7802 */ /* 0x000fe20000000f00 */
[----:B-1----:R-:W1:Y:S01]  /*0610*/  S2R R12, SR_CgaCtaId ;  /* 0x00000000000c7919 */ /* 0x002e620000008800 */
[----:B0-----:R-:W-:-:S05]  /*0620*/  VIADD R6, R5, 0x20 ;  /* 0x0000002005067836 */ /* 0x001fca0000000000 */
[----:B------:R-:W-:Y:S02]  /*0630*/  ISETP.GE.OR P1, PT, R6, UR6, P1 ;  /* 0x0000000606007c0c */ /* 0x000fe40008f26670 */
[----:B-1----:R-:W-:-:S05]  /*0640*/  LEA R11, R12, R11, 0x18 ;  /* 0x0000000b0c0b7211 */ /* 0x002fca00078ec0ff */
[----:B------:R-:W-:-:S04]  /*0650*/  IMAD R12, R2, 0x8a, R11 ;  /* 0x0000008a020c7824 */ /* 0x000fc800078e020b */
[----:B------:R-:W-:-:S05]  /*0660*/  IMAD R11, R3, 0x3, R12 ;  /* 0x00000003030b7824 */ /* 0x000fca00078e020c */
[----:B--2---:R0:W-:Y:S04]  /*0670*/  @!P0 STS.U8 [R11+0x3c6], R4 ;  /* 0x0003c6040b008388 */ /* 0x0041e80000000000 */
[----:B---3--:R0:W-:Y:S04]  /*0680*/  @!P0 STS.U8 [R11+0x3c7], R8 ;  /* 0x0003c7080b008388 */ /* 0x0081e80000000000 */
[----:B----4-:R0:W-:Y:S04]  /*0690*/  @!P0 STS.U8 [R11+0x3c8], R10 ;  /* 0x0003c80a0b008388 */ /* 0x0101e80000000000 */
[----:B------:R0:W-:Y:S04]  /*06a0*/  @P0 STS.U8 [R11+0x3c6], RZ ;  /* 0x0003c6ff0b000388 */ /* 0x0001e80000000000 */
[----:B------:R0:W-:Y:S04]  /*06b0*/  @P0 STS.U8 [R11+0x3c7], RZ ;  /* 0x0003c7ff0b000388 */ /* 0x0001e80000000000 */
[----:B------:R0:W-:Y:S01]  /*06c0*/  @P0 STS.U8 [R11+0x3c8], RZ ;  /* 0x0003c8ff0b000388 */ /* 0x0001e20000000000 */
[----:B------:R-:W-:Y:S05]  /*06d0*/  @P1 BRA `(.L_x_8) ;  /* 0x0000000000241947 */ /* 0x000fea0003800000 */
[----:B------:R-:W1:Y:S02]  /*06e0*/  LDC.64 R6, c[0x0][0x388] ;  /* 0x0000e200ff067b82 */ /* 0x000e640000000a00 */
[----:B-1----:R-:W-:-:S05]  /*06f0*/  IMAD.WIDE R6, R9, 0x3, R6 ;  /* 0x0000000309067825 */ /* 0x002fca00078e0206 */
[----:B0-----:R-:W2:Y:S04]  /*0700*/  LDG.E.U8 R4, desc[UR4][R6.64+0x60] ;  /* 0x0000600406047981 */ /* 0x001ea8000c1e1100 */
[----:B------:R-:W3:Y:S04]  /*0710*/  LDG.E.U8 R8, desc[UR4][R6.64+0x61] ;  /* 0x0000610406087981 */ /* 0x000ee8000c1e1100 */
[----:B------:R-:W4:Y:S04]  /*0720*/  LDG.E.U8 R9, desc[UR4][R6.64+0x62] ;  /* 0x0000620406097981 */ /* 0x000f28000c1e1100 */
[----:B--2---:R2:W-:Y:S04]  /*0730*/  STS.U8 [R11+0x43b], R4 ;  /* 0x00043b040b007388 */ /* 0x0045e80000000000 */
[----:B---3--:R2:W-:Y:S04]  /*0740*/  STS.U8 [R11+0x43c], R8 ;  /* 0x00043c080b007388 */ /* 0x0085e80000000000 */
[----:B----4-:R2:W-:Y:S01]  /*0750*/  STS.U8 [R11+0x43d], R9 ;  /* 0x00043d090b007388 */ /* 0x0105e20000000000 */
[----:B------:R-:W-:Y:S05]  /*0760*/  BRA `(.L_x_7) ;  /* 0x00000000000c7947 */ /* 0x000fea0003800000 */
.L_x_8:
[----:B------:R1:W-:Y:S04]  /*0770*/  STS.U8 [R11+0x43b], RZ ;  /* 0x00043bff0b007388 */ /* 0x0003e80000000000 */
[----:B------:R1:W-:Y:S04]  /*0780*/  STS.U8 [R11+0x43c], RZ ;  /* 0x00043cff0b007388 */ /* 0x0003e80000000000 */
[----:B------:R1:W-:Y:S02]  /*0790*/  STS.U8 [R11+0x43d], RZ ;  /* 0x00043dff0b007388 */ /* 0x0003e40000000000 */
.L_x_7:
[----:B------:R-:W-:Y:S05]  /*07a0*/  BSYNC.RECONVERGENT B1 ;  /* 0x0000000000017941 */ /* 0x000fea0003800200 */
.L_x_0:
[----:B------:R-:W-:Y:S05]  /*07b0*/  WARPSYNC.ALL ;  /* 0x0000000000007948 */ /* 0x000fea0003800000 */
[----:B------:R-:W-:Y:S01]  /*07c0*/  ISETP.GT.U32.AND P0, PT, R2, 0x6, PT ;  /* 0x000000060200780c */ /* 0x000fe20003f04070 */
[----:B------:R-:W-:-:S12]  /*07d0*/  BSSY.RECONVERGENT B1, `(.L_x_9) ;  /* 0x0000029000017945 */ /* 0x000fd80003800200 */
[----:B------:R-:W-:Y:S05]  /*07e0*/  @P0 BRA `(.L_x_10) ;  /* 0x00000000009c0947 */ /* 0x000fea0003800000 */
[----:B------:R-:W3:Y:S01]  /*07f0*/  LDC.64 R6, c[0x0][0x390] ;  /* 0x0000e400ff067b82 */ /* 0x000ee20000000a00 */
[----:B0-2---:R-:W-:Y:S01]  /*0800*/  VIADD R4, R0, 0xfffffff9 ;  /* 0xfffffff900047836 */ /* 0x005fe20000000000 */
[----:B---3--:R-:W-:-:S03]  /*0810*/  ISETP.GE.AND P0, PT, R5, R6, PT ;  /* 0x000000060500720c */ /* 0x008fc60003f06270 */
[----:B------:R-:W-:Y:S01]  /*0820*/  IMAD R13, R4, R6, R5 ;  /* 0x00000006040d7224 */ /* 0x000fe200078e0205 */
[----:B------:R-:W-:-:S04]  /*0830*/  ISETP.GE.OR P0, PT, R0, R7, P0 ;  /* 0x000000070000720c */ /* 0x000fc80000706670 */
[----:B------:R-:W-:-:S13]  /*0840*/  ISETP.LT.U32.OR P0, PT, R0, 0x7, P0 ;  /* 0x000000070000780c */ /* 0x000fda0000701470 */
[----:B------:R-:W0:Y:S02]  /*0850*/  @!P0 LDC.64 R8, c[0x0][0x388] ;  /* 0x0000e200ff088b82 */ /* 0x000e240000000a00 */
[----:B0-----:R-:W-:-:S05]  /*0860*/  @!P0 IMAD.WIDE R8, R13, 0x3, R8 ;  /* 0x000000030d088825 */ /* 0x001fca00078e0208 */
[----:B------:R-:W2:Y:S04]  /*0870*/  @!P0 LDG.E.U8 R4, desc[UR4][R8.64] ;  /* 0x0000000408048981 */ /* 0x000ea8000c1e1100 */
[----:B------:R-:W3:Y:S04]  /*0880*/  @!P0 LDG.E.U8 R10, desc[UR4][R8.64+0x1] ;  /* 0x00000104080a8981 */ /* 0x000ee8000c1e1100 */
[----:B-1----:R0:W4:Y:S01]  /*0890*/  @!P0 LDG.E.U8 R11, desc[UR4][R8.64+0x2] ;  /* 0x00000204080b8981 */ /* 0x002122000c1e1100 */
[----:B------:R-:W-:Y:S01]  /*08a0*/  MOV R12, 0x400 ;  /* 0x00000400000c7802 */ /* 0x000fe20000000f00 */
[----:B------:R-:W1:Y:S01]  /*08b0*/  S2R R15, SR_CgaCtaId ;  /* 0x00000000000f7919 */ /* 0x000e620000008800 */
[----:B0-----:R-:W-:-:S02]  /*08c0*/  VIADD R8, R0, 0x20 ;  /* 0x0000002000087836 */ /* 0x001fc40000000000 */
        /* <DEDUP_REMOVED lines=9> */
[----:B------:R-:W-:-:S04]  /*0960*/  ISETP.GE.AND P0, PT, R8, R7, PT ;  /* 0x000000070800720c */ /* 0x000fc80003f06270 */
[----:B------:R-:W-:-:S13]  /*0970*/  ISETP.GE.OR P0, PT, R5, R6, P0 ;  /* 0x000000060500720c */ /* 0x000fda0000706670 */
[----:B0-----:R-:W-:Y:S05]  /*0980*/  @P0 BRA `(.L_x_11) ;  /* 0x0000000000280947 */ /* 0x001fea0003800000 */
[----:B------:R-:W0:Y:S01]  /*0990*/  LDC.64 R8, c[0x0][0x388] ;  /* 0x0000e200ff087b82 */ /* 0x000e220000000a00 */
[----:B------:R-:W-:-:S04]  /*09a0*/  IMAD R13, R6, 0x27, R13 ;  /* 0x00000027060d7824 */ /* 0x000fc800078e020d */
[----:B0-----:R-:W-:-:S05]  /*09b0*/  IMAD.WIDE R8, R13, 0x3, R8 ;  /* 0x000000030d087825 */ /* 0x001fca00078e0208 */
[----:B------:R-:W2:Y:S04]  /*09c0*/  LDG.E.U8 R4, desc[UR4][R8.64] ;  /* 0x0000000408047981 */ /* 0x000ea8000c1e1100 */
[----:B------:R-:W3:Y:S04]  /*09d0*/  LDG.E.U8 R6, desc[UR4][R8.64+0x1] ;  /* 0x0000010408067981 */ /* 0x000ee8000c1e1100 */
[----:B------:R-:W4:Y:S04]  /*09e0*/  LDG.E.U8 R7, desc[UR4][R8.64+0x2] ;  /* 0x0000020408077981 */ /* 0x000f28000c1e1100 */
[----:B--2---:R0:W-:Y:S04]  /*09f0*/  STS.U8 [R15+0x151b], R4 ;  /* 0x00151b040f007388 */ /* 0x0041e80000000000 */
[----:B---3--:R0:W-:Y:S04]  /*0a00*/  STS.U8 [R15+0x151c], R6 ;  /* 0x00151c060f007388 */ /* 0x0081e80000000000 */
[----:B----4-:R0:W-:Y:S01]  /*0a10*/  STS.U8 [R15+0x151d], R7 ;  /* 0x00151d070f007388 */ /* 0x0101e20000000000 */
[----:B------:R-:W-:Y:S05]  /*0a20*/  BRA `(.L_x_10) ;  /* 0x00000000000c7947 */ /* 0x000fea0003800000 */
.L_x_11:
[----:B------:R3:W-:Y:S04]  /*0a30*/  STS.U8 [R15+0x151b], RZ ;  /* 0x00151bff0f007388 */ /* 0x0007e80000000000 */
[----:B------:R3:W-:Y:S04]  /*0a40*/  STS.U8 [R15+0x151c], RZ ;  /* 0x00151cff0f007388 */ /* 0x0007e80000000000 */
[----:B------:R3:W-:Y:S02]  /*0a50*/  STS.U8 [R15+0x151d], RZ ;  /* 0x00151dff0f007388 */ /* 0x0007e40000000000 */
.L_x_10:
[----:B------:R-:W-:Y:S05]  /*0a60*/  BSYNC.RECONVERGENT B1 ;  /* 0x0000000000017941 */ /* 0x000fea0003800200 */
.L_x_9:
[----:B------:R-:W4:Y:S02]  /*0a70*/  LDCU.64 UR6, c[0x0][0x390] ;  /* 0x00007200ff0677ac */ /* 0x000f240008000a00 */
[----:B----4-:R-:W-:Y:S02]  /*0a80*/  ISETP.GE.AND P0, PT, R0, UR7, PT ;  /* 0x0000000700007c0c */ /* 0x010fe4000bf06270 */
[----:B------:R-:W-:-:S13]  /*0a90*/  ISETP.LT.AND P1, PT, R5, UR6, PT ;  /* 0x0000000605007c0c */ /* 0x000fda000bf21270 */
[----:B------:R-:W-:Y:S05]  /*0aa0*/  @!P0 BRA P1, `(.L_x_12) ;  /* 0x0000000000248947 */ /* 0x000fea0000800000 */
[----:B------:R-:W4:Y:S01]  /*0ab0*/  S2R R5, SR_CgaCtaId ;  /* 0x0000000000057919 */ /* 0x000f220000008800 */
[----:B------:R-:W-:-:S04]  /*0ac0*/  MOV R0, 0x400 ;  /* 0x0000040000007802 */ /* 0x000fc80000000f00 */
[----:B----4-:R-:W-:-:S05]  /*0ad0*/  LEA R5, R5, R0, 0x18 ;  /* 0x0000000005057211 */ /* 0x010fca00078ec0ff */
[----:B------:R-:W-:-:S04]  /*0ae0*/  IMAD R2, R2, 0x8a, R5 ;  /* 0x0000008a02027824 */ /* 0x000fc800078e0205 */
[----:B------:R-:W-:-:S05]  /*0af0*/  IMAD R2, R3, 0x3, R2 ;  /* 0x0000000303027824 */ /* 0x000fca00078e0202 */
[----:B------:R-:W-:Y:S04]  /*0b00*/  STS.U8 [R2+0x3db], RZ ;  /* 0x0003dbff02007388 */ /* 0x000fe80000000000 */
[----:B------:R-:W-:Y:S04]  /*0b10*/  STS.U8 [R2+0x3dc], RZ ;  /* 0x0003dcff02007388 */ /* 0x000fe80000000000 */
[----:B------:R-:W-:Y:S01]  /*0b20*/  STS.U8 [R2+0x3dd], RZ ;  /* 0x0003ddff02007388 */ /* 0x000fe20000000000 */
[----:B------:R-:W-:Y:S05]  /*0b30*/  EXIT ;  /* 0x000000000000794d */ /* 0x000fea0003800000 */
.L_x_12:
[----:B0-----:R-:W0:Y:S01]  /*0b40*/  LDC.64 R6, c[0x0][0x388] ;  /* 0x0000e200ff067b82 */ /* 0x001e220000000a00 */
[----:B------:R-:W-:-:S04]  /*0b50*/  IMAD R0, R0, UR6, R5 ;  /* 0x0000000600007c24 */ /* 0x000fc8000f8e0205 */
[----:B0-----:R-:W-:-:S05]  /*0b60*/  IMAD.WIDE R6, R0, 0x3, R6 ;  /* 0x0000000300067825 */ /* 0x001fca00078e0206 */
[----:B--2---:R-:W2:Y:S04]  /*0b70*/  LDG.E.U8 R4, desc[UR4][R6.64] ;  /* 0x0000000406047981 */ /* 0x004ea8000c1e1100 */
[----:B------:R-:W4:Y:S04]  /*0b80*/  LDG.E.U8 R8, desc[UR4][R6.64+0x1] ;  /* 0x0000010406087981 */ /* 0x000f28000c1e1100 */
[----:B------:R-:W5:Y:S01]  /*0b90*/  LDG.E.U8 R10, desc[UR4][R6.64+0x2] ;  /* 0x00000204060a7981 */ /* 0x000f62000c1e1100 */
[----:B------:R-:W-:Y:S01]  /*0ba0*/  MOV R5, 0x400 ;  /* 0x0000040000057802 */ /* 0x000fe20000000f00 */
[----:B------:R-:W-:Y:S01]  /*0bb0*/  IMAD R3, R2, 0x2e, R3 ;  /* 0x0000002e02037824 */ /* 0x000fe200078e0203 */
[----:B------:R-:W-:Y:S05]  /*0bc0*/  WARPSYNC.ALL ;  /* 0x0000000000007948 */ /* 0x000fea0003800000 */
[----:B------:R-:W0:Y:S01]  /*0bd0*/  S2R R12, SR_CgaCtaId ;  /* 0x00000000000c7919 */ /* 0x000e220000008800 */
[----:B------:R-:W-:Y:S01]  /*0be0*/  BSSY.RECONVERGENT B1, `(.L_x_13) ;  /* 0x0000054000017945 */ /* 0x000fe20003800200 */
[----:B------:R-:W-:-:S02]  /*0bf0*/  IMAD.MOV.U32 R9, RZ, RZ, RZ ;  /* 0x000000ffff097224 */ /* 0x000fc400078e00ff */
[----:B------:R-:W-:Y:S02]  /*0c00*/  IMAD.MOV.U32 R2, RZ, RZ, 0x16 ;  /* 0x00000016ff027424 */ /* 0x000fe400078e00ff */
[----:B-1----:R-:W-:Y:S02]  /*0c10*/  IMAD.MOV.U32 R11, RZ, RZ, RZ ;  /* 0x000000ffff0b7224 */ /* 0x002fe400078e00ff */
[----:B------:R-:W-:Y:S01]  /*0c20*/  IMAD.MOV.U32 R13, RZ, RZ, RZ ;  /* 0x000000ffff0d7224 */ /* 0x000fe200078e00ff */
[----:B0-----:R-:W-:-:S05]  /*0c30*/  LEA R12, R12, R5, 0x18 ;  /* 0x000000050c0c7211 */ /* 0x001fca00078ec0ff */
[----:B------:R-:W-:-:S05]  /*0c40*/  IMAD R3, R3, 0x3, R12 ;  /* 0x0000000303037824 */ /* 0x000fca00078e020c */
[----:B--2---:R0:W-:Y:S04]  /*0c50*/  STS.U8 [R3+0x3db], R4 ;  /* 0x0003db0403007388 */ /* 0x0041e80000000000 */
[----:B----4-:R0:W-:Y:S04]  /*0c60*/  STS.U8 [R3+0x3dc], R8 ;  /* 0x0003dc0803007388 */ /* 0x0101e80000000000 */
[----:B-----5:R0:W-:Y:S01]  /*0c70*/  STS.U8 [R3+0x3dd], R10 ;  /* 0x0003dd0a03007388 */ /* 0x0201e20000000000 */
[----:B------:R-:W-:Y:S06]  /*0c80*/  BAR.SYNC.DEFER_BLOCKING 0x0 ;  /* 0x0000000000007b1d */ /* 0x000fec0000010000 */
.L_x_14:
[----:B0-----:R-:W-:Y:S02]  /*0c90*/  IMAD.IADD R4, R3, 0x1, R2 ;  /* 0x0000000103047824 */ /* 0x001fe400078e0202 */
[----:B------:R-:W-:-:S03]  /*0ca0*/  VIADD R2, R2, 0x8a ;  /* 0x0000008a02027836 */ /* 0x000fc60000000000 */
[----:B------:R-:W-:Y:S02]  /*0cb0*/  LDS.U8 R8, [R4+-0x16] ;  /* 0xffffea0004087984 */ /* 0x000fe40000000000 */
[----:B------:R-:W-:Y:S02]  /*0cc0*/  ISETP.NE.AND P0, PT, R2, 0x82c, PT ;  /* 0x0000082c0200780c */ /* 0x000fe40003f05270 */
[----:B------:R-:W0:Y:S04]  /*0cd0*/  LDS.U8 R7, [R4+-0x13] ;  /* 0xffffed0004077984 */ /* 0x000e280000000000 */
[----:B------:R-:W-:Y:S04]  /*0ce0*/  LDS.U8 R10, [R4+-0x15] ;  /* 0xffffeb00040a7984 */ /* 0x000fe80000000000 */
[----:B------:R-:W1:Y:S04]  /*0cf0*/  LDS.U8 R14, [R4+-0x12] ;  /* 0xffffee00040e7984 */ /* 0x000e680000000000 */
[----:B------:R-:W-:Y:S04]  /*0d00*/  LDS.U8 R12, [R4+-0x14] ;  /* 0xffffec00040c7984 */ /* 0x000fe80000000000 */
[----:B---3--:R-:W2:Y:S04]  /*0d10*/  LDS.U8 R15, [R4+-0x11] ;  /* 0xffffef00040f7984 */ /* 0x008ea80000000000 */
[----:B------:R-:W-:Y:S04]  /*0d20*/  LDS.U8 R6, [R4+-0x10] ;  /* 0xfffff00004067984 */ /* 0x000fe80000000000 */
[----:B------:R-:W3:Y:S04]  /*0d30*/  LDS.U8 R5, [R4+-0xd] ;  /* 0xfffff30004057984 */ /* 0x000ee80000000000 */
[----:B------:R-:W-:Y:S04]  /*0d40*/  LDS.U8 R22, [R4+-0xe] ;  /* 0xfffff20004167984 */ /* 0x000fe80000000000 */
[----:B------:R-:W4:Y:S04]  /*0d50*/  LDS.U8 R25, [R4+-0xb] ;  /* 0xfffff50004197984 */ /* 0x000f280000000000 */
[----:B------:R-:W-:Y:S01]  /*0d60*/  LDS.U8 R23, [R4+-0xf] ;  /* 0xfffff10004177984 */ /* 0x000fe20000000000 */
[----:B0-----:R-:W-:-:S03]  /*0d70*/  IADD3 R7, PT, PT, R7, R13, R8 ;  /* 0x0000000d07077210 */ /* 0x001fc60007ffe008 */
[----:B------:R-:W0:Y:S04]  /*0d80*/  LDS.U8 R24, [R4+-0xc] ;  /* 0xfffff40004187984 */ /* 0x000e280000000000 */
[----:B------:R-:W-:Y:S01]  /*0d90*/  LDS.U8 R20, [R4+-0xa] ;  /* 0xfffff60004147984 */ /* 0x000fe20000000000 */
[----:B-1----:R-:W-:-:S03]  /*0da0*/  IADD3 R8, PT, PT, R14, R11, R10 ;  /* 0x0000000b0e087210 */ /* 0x002fc60007ffe00a */
[----:B------:R-:W1:Y:S04]  /*0db0*/  LDS.U8 R19, [R4+-0x7] ;  /* 0xfffff90004137984 */ /* 0x000e680000000000 */
[----:B------:R-:W-:Y:S01]  /*0dc0*/  LDS.U8 R14, [R4+-0x8] ;  /* 0xfffff800040e7984 */ /* 0x000fe20000000000 */
[----:B--2---:R-:W-:-:S03]  /*0dd0*/  IADD3 R21, PT, PT, R15, R9, R12 ;  /* 0x000000090f157210 */ /* 0x004fc60007ffe00c */
[----:B------:R-:W2:Y:S04]  /*0de0*/  LDS.U8 R17, [R4+-0x5] ;  /* 0xfffffb0004117984 */ /* 0x000ea80000000000 */
[----:B------:R-:W-:Y:S01]  /*0df0*/  LDS.U8 R15, [R4+-0x9] ;  /* 0xfffff700040f7984 */ /* 0x000fe20000000000 */
[----:B---3--:R-:W-:-:S03]  /*0e00*/  IADD3 R7, PT, PT, R5, R7, R6 ;  /* 0x0000000705077210 */ /* 0x008fc60007ffe006 */
[----:B------:R-:W3:Y:S04]  /*0e10*/  LDS.U8 R18, [R4+-0x6] ;  /* 0xfffffa0004127984 */ /* 0x000ee80000000000 */
[----:B------:R-:W-:Y:S01]  /*0e20*/  LDS.U8 R13, [R4+-0x4] ;  /* 0xfffffc00040d7984 */ /* 0x000fe20000000000 */
[----:B----4-:R-:W-:-:S03]  /*0e30*/  IADD3 R21, PT, PT, R25, R21, R22 ;  /* 0x0000001519157210 */ /* 0x010fc60007ffe016 */
[----:B------:R-:W4:Y:S04]  /*0e40*/  LDS.U8 R16, [R4+-0x1] ;  /* 0xffffff0004107984 */ /* 0x000f280000000000 */
[----:B------:R-:W-:Y:S04]  /*0e50*/  LDS.U8 R9, [R4+-0x2] ;  /* 0xfffffe0004097984 */ /* 0x000fe80000000000 */
[----:B------:R-:W5:Y:S01]  /*0e60*/  LDS.U8 R10, [R4+0x1] ;  /* 0x00000100040a7984 */ /* 0x000f620000000000 */
[----:B0-----:R-:W-:-:S03]  /*0e70*/  IADD3 R8, PT, PT, R24, R8, R23 ;  /* 0x0000000818087210 */ /* 0x001fc60007ffe017 */
[----:B------:R-:W-:Y:S04]  /*0e80*/  LDS.U8 R11, [R4+-0x3] ;  /* 0xfffffd00040b7984 */ /* 0x000fe80000000000 */
[----:B------:R-:W0:Y:S01]  /*0e90*/  LDS.U8 R12, [R4] ;  /* 0x00000000040c7984 */ /* 0x000e220000000000 */
[----:B-1----:R-:W-:-:S03]  /*0ea0*/  IADD3 R7, PT, PT, R19, R7, R20 ;  /* 0x0000000713077210 */ /* 0x002fc60007ffe014 */
[----:B------:R-:W-:Y:S04]  /*0eb0*/  LDS.U8 R5, [R4+0x2] ;  /* 0x0000020004057984 */ /* 0x000fe80000000000 */
[----:B------:R-:W1:Y:S01]  /*0ec0*/  LDS.U8 R6, [R4+0x5] ;  /* 0x0000050004067984 */ /* 0x000e620000000000 */
[----:B--2---:R-:W-:-:S03]  /*0ed0*/  IADD3 R14, PT, PT, R17, R21, R14 ;  /* 0x00000015110e7210 */ /* 0x004fc60007ffe00e */
[----:B------:R-:W-:Y:S04]  /*0ee0*/  LDS.U8 R24, [R4+0x3] ;  /* 0x0000030004187984 */ /* 0x000fe80000000000 */
[----:B------:R-:W2:Y:S01]  /*0ef0*/  LDS.U8 R26, [R4+0x6] ;  /* 0x00000600041a7984 */ /* 0x000ea20000000000 */
[----:B---3--:R-:W-:-:S03]  /*0f00*/  IADD3 R8, PT, PT, R18, R8, R15 ;  /* 0x0000000812087210 */ /* 0x008fc60007ffe00f */
[----:B------:R-:W-:Y:S04]  /*0f10*/  LDS.U8 R22, [R4+0x4] ;  /* 0x0000040004167984 */ /* 0x000fe80000000000 */
[----:B------:R-:W3:Y:S01]  /*0f20*/  LDS.U8 R20, [R4+0x7] ;  /* 0x0000070004147984 */ /* 0x000ee20000000000 */
[----:B----4-:R-:W-:-:S03]  /*0f30*/  IADD3 R13, PT, PT, R16, R7, R13 ;  /* 0x00000007100d7210 */ /* 0x010fc60007ffe00d */
[----:B------:R-:W-:Y:S01]  /*0f40*/  LDS.U8 R16, [R4+0x8] ;  /* 0x0000080004107984 */ /* 0x000fe20000000000 */
[----:B-----5:R-:W-:-:S03]  /*0f50*/  IADD3 R23, PT, PT, R10, R14, R9 ;  /* 0x0000000e0a177210 */ /* 0x020fc60007ffe009 */
[----:B------:R-:W4:Y:S04]  /*0f60*/  LDS.U8 R21, [R4+0xb] ;  /* 0x00000b0004157984 */ /* 0x000f280000000000 */
[----:B------:R-:W-:Y:S01]  /*0f70*/  LDS.U8 R7, [R4+0x9] ;  /* 0x0000090004077984 */ /* 0x000fe20000000000 */
[----:B0-----:R-:W-:-:S03]  /*0f80*/  IADD3 R11, PT, PT, R12, R8, R11 ;  /* 0x000000080c0b7210 */ /* 0x001fc60007ffe00b */
[----:B------:R-:W0:Y:S04]  /*0f90*/  LDS.U8 R18, [R4+0xc] ;  /* 0x00000c0004127984 */ /* 0x000e280000000000 */
[----:B------:R-:W-:Y:S01]  /*0fa0*/  LDS.U8 R14, [R4+0xa] ;  /* 0x00000a00040e7984 */ /* 0x000fe20000000000 */
[----:B-1----:R-:W-:-:S03]  /*0fb0*/  IADD3 R25, PT, PT, R6, R13, R5 ;  /* 0x0000000d06197210 */ /* 0x002fc60007ffe005 */
[----:B------:R-:W1:Y:S04]  /*0fc0*/  LDS.U8 R19, [R4+0xd] ;  /* 0x00000d0004137984 */ /* 0x000e680000000000 */
[----:B------:R-:W-:Y:S01]  /*0fd0*/  LDS.U8 R10, [R4+0xe] ;  /* 0x00000e00040a7984 */ /* 0x000fe20000000000 */
[----:B--2---:R-:W-:-:S03]  /*0fe0*/  IADD3 R11, PT, PT, R26, R11, R24 ;  /* 0x0000000b1a0b7210 */ /* 0x004fc60007ffe018 */
[----:B------:R-:W2:Y:S04]  /*0ff0*/  LDS.U8 R17, [R4+0x11] ;  /* 0x0000110004117984 */ /* 0x000ea80000000000 */
[----:B------:R-:W-:Y:S01]  /*1000*/  LDS.U8 R9, [R4+0xf] ;  /* 0x00000f0004097984 */ /* 0x000fe20000000000 */
[----:B---3--:R-:W-:-:S03]  /*1010*/  IADD3 R20, PT, PT, R20, R23, R22 ;  /* 0x0000001714147210 */ /* 0x008fc60007ffe016 */
[----:B------:R-:W3:Y:S04]  /*1020*/  LDS.U8 R12, [R4+0x12] ;  /* 0x00001200040c7984 */ /* 0x000ee80000000000 */
[----:B------:R-:W-:Y:S04]  /*1030*/  LDS.U8 R8, [R4+0x10] ;  /* 0x0000100004087984 */ /* 0x000fe80000000000 */
[----:B------:R-:W5:Y:S01]  /*1040*/  LDS.U8 R15, [R4+0x13] ;  /* 0x00001300040f7984 */ /* 0x000f620000000000 */
[----:B----4-:R-:W-:-:S03]  /*1050*/  IADD3 R16, PT, PT, R21, R25, R16 ;  /* 0x0000001915107210 */ /* 0x010fc60007ffe010 */
[----:B------:R-:W4:Y:S04]  /*1060*/  LDS.U8 R13, [R4+0x14] ;  /* 0x00001400040d7984 */ /* 0x000f280000000000 */
[----:B------:R-:W4:Y:S01]  /*1070*/  LDS.U8 R5, [R4+0x15] ;  /* 0x0000150004057984 */ /* 0x000f220000000000 */
[----:B0-----:R-:W-:-:S03]  /*1080*/  IADD3 R7, PT, PT, R18, R11, R7 ;  /* 0x0000000b12077210 */ /* 0x001fc60007ffe007 */
[----:B------:R-:W0:Y:S01]  /*1090*/  LDS.U8 R6, [R4+0x16] ;  /* 0x0000160004067984 */ /* 0x000e220000000000 */
[----:B-1----:R-:W-:Y:S02]  /*10a0*/  IADD3 R14, PT, PT, R19, R20, R14 ;  /* 0x00000014130e7210 */ /* 0x002fe40007ffe00e */
[----:B--2---:R-:W-:Y:S02]  /*10b0*/  IADD3 R10, PT, PT, R17, R16, R10 ;  /* 0x00000010110a7210 */ /* 0x004fe40007ffe00a */
[----:B---3--:R-:W-:Y:S02]  /*10c0*/  IADD3 R12, PT, PT, R12, R7, R9 ;  /* 0x000000070c0c7210 */ /* 0x008fe40007ffe009 */
[----:B-----5:R-:W-:Y:S01]  /*10d0*/  IADD3 R15, PT, PT, R15, R14, R8 ;  /* 0x0000000e0f0f7210 */ /* 0x020fe20007ffe008 */
[----:B----4-:R-:W-:Y:S02]  /*10e0*/  IMAD.IADD R13, R10, 0x1, R13 ;  /* 0x000000010a0d7824 */ /* 0x010fe400078e020d */
[----:B------:R-:W-:-:S02]  /*10f0*/  IMAD.IADD R11, R12, 0x1, R5 ;  /* 0x000000010c0b7824 */ /* 0x000fc400078e0205 */
[----:B0-----:R-:W-:Y:S01]  /*1100*/  IMAD.IADD R9, R15, 0x1, R6 ;  /* 0x000000010f097824 */ /* 0x001fe200078e0206 */
[----:B------:R-:W-:Y:S06]  /*1110*/  @P0 BRA `(.L_x_14) ;  /* 0xfffffff800dc0947 */ /* 0x000fec000383ffff */
[----:B------:R-:W-:Y:S05]  /*1120*/  BSYNC.RECONVERGENT B1 ;  /* 0x0000000000017941 */ /* 0x000fea0003800200 */
.L_x_13:
[----:B------:R-:W0:Y:S01]  /*1130*/  LDC.64 R2, c[0x0][0x380] ;  /* 0x0000e000ff027b82 */ /* 0x000e220000000a00 */
[----:B------:R-:W-:Y:S02]  /*1140*/  IMAD.MOV.U32 R4, RZ, RZ, RZ ;  /* 0x000000ffff047224 */ /* 0x000fe400078e00ff */
[----:B------:R-:W-:Y:S02]  /*1150*/  IMAD.MOV.U32 R5, RZ, RZ, R13 ;  /* 0x000000ffff057224 */ /* 0x000fe400078e000d */
[----:B------:R-:W-:Y:S02]  /*1160*/  IMAD.MOV.U32 R6, RZ, RZ, RZ ;  /* 0x000000ffff067224 */ /* 0x000fe400078e00ff */
[----:B------:R-:W-:-:S04]  /*1170*/  IMAD.HI R13, R13, -0x6e5d4c3b, R4 ;  /* 0x91a2b3c50d0d7827 */ /* 0x000fc800078e0204 */
[----:B------:R-:W-:Y:S02]  /*1180*/  IMAD.MOV.U32 R7, RZ, RZ, R11 ;  /* 0x000000ffff077224 */ /* 0x000fe400078e000b */
[----:B------:R-:W-:Y:S02]  /*1190*/  IMAD.MOV.U32 R5, RZ, RZ, R9 ;  /* 0x000000ffff057224 */ /* 0x000fe400078e0009 */
[----:B------:R-:W-:-:S04]  /*11a0*/  IMAD.HI R11, R11, -0x6e5d4c3b, R6 ;  /* 0x91a2b3c50b0b7827 */ /* 0x000fc800078e0206 */
[----:B------:R-:W-:Y:S01]  /*11b0*/  IMAD.HI R9, R9, -0x6e5d4c3b, R4 ;  /* 0x91a2b3c509097827 */ /* 0x000fe200078e0204 */
[----:B------:R-:W-:Y:S02]  /*11c0*/  SHF.R.U32.HI R4, RZ, 0x1f, R13 ;  /* 0x0000001fff047819 */ /* 0x000fe4000001160d */
[----:B------:R-:W-:Y:S02]  /*11d0*/  SHF.R.U32.HI R6, RZ, 0x1f, R11 ;  /* 0x0000001fff067819 */ /* 0x000fe4000001160b */
[----:B------:R-:W-:Y:S01]  /*11e0*/  SHF.R.U32.HI R8, RZ, 0x1f, R9 ;  /* 0x0000001fff087819 */ /* 0x000fe20000011609 */
[----:B0-----:R-:W-:Y:S01]  /*11f0*/  IMAD.WIDE R2, R0, 0x3, R2 ;  /* 0x0000000300027825 */ /* 0x001fe200078e0202 */
[----:B------:R-:W-:Y:S02]  /*1200*/  LEA.HI R13, R13, R4, RZ, 0x19 ;  /* 0x000000040d0d7211 */ /* 0x000fe400078fc8ff */
[----:B------:R-:W-:Y:S02]  /*1210*/  LEA.HI R11, R11, R6, RZ, 0x19 ;  /* 0x000000060b0b7211 */ /* 0x000fe400078fc8ff */
[----:B------:R-:W-:Y:S01]  /*1220*/  LEA.HI R9, R9, R8, RZ, 0x19 ;  /* 0x0000000809097211 */ /* 0x000fe200078fc8ff */
[----:B------:R-:W-:Y:S04]  /*1230*/  STG.E.U8 desc[UR4][R2.64], R13 ;  /* 0x0000000d02007986 */ /* 0x000fe8000c101104 */
[----:B------:R-:W-:Y:S04]  /*1240*/  STG.E.U8 desc[UR4][R2.64+0x1], R11 ;  /* 0x0000010b02007986 */ /* 0x000fe8000c101104 */
[----:B------:R-:W-:Y:S01]  /*1250*/  STG.E.U8 desc[UR4][R2.64+0x2], R9 ;  /* 0x0000020902007986 */ /* 0x000fe2000c101104 */
[----:B------:R-:W-:Y:S05]  /*1260*/  EXIT ;  /* 0x000000000000794d */ /* 0x000fea0003800000 */
.L_x_15:
[----:B------:R-:W-:-:S00]  /*1270*/  BRA `(.L_x_15) ;  /* 0xfffffffc00fc7947 */ /* 0x000fc0000383ffff */
[----:B------:R-:W-:-:S00]  /*1280*/  NOP ;  /* 0x0000000000007918 */ /* 0x000fc00000000000 */
[----:B------:R-:W-:-:S00]  /*1290*/  NOP ;  /* 0x0000000000007918 */ /* 0x000fc00000000000 */
[----:B------:R-:W-:-:S00]  /*12a0*/  NOP ;  /* 0x0000000000007918 */ /* 0x000fc00000000000 */
[----:B------:R-:W-:-:S00]  /*12b0*/  NOP ;  /* 0x0000000000007918 */ /* 0x000fc00000000000 */
[----:B------:R-:W-:-:S00]  /*12c0*/  NOP ;  /* 0x0000000000007918 */ /* 0x000fc00000000000 */
[----:B------:R-:W-:-:S00]  /*12d0*/  NOP ;  /* 0x0000000000007918 */ /* 0x000fc00000000000 */
[----:B------:R-:W-:-:S00]  /*12e0*/  NOP ;  /* 0x0000000000007918 */ /* 0x000fc00000000000 */
[----:B------:R-:W-:-:S00]  /*12f0*/  NOP ;  /* 0x0000000000007918 */ /* 0x000fc00000000000 */
.L_x_16:


//--------------------- .nv.shared._Z16smoothing_kernelP8PPMPixelS0_ii --------------------------
	.section	.nv.shared._Z16smoothing_kernelP8PPMPixelS0_ii,"aw",@nobits
	.sectionflags	@""
.nv.shared._Z16smoothing_kernelP8PPMPixelS0_ii:
	.zero		7372


//--------------------- .nv.shared.reserved.0     --------------------------
	.section	.nv.shared.reserved.0,"aw",@nobits
	.weak		__nv_reservedSMEM_offset_0_alias
	.size		__nv_reservedSMEM_offset_0_alias, 0, 64
	.other		__nv_reservedSMEM_offset_0_alias,@"STO_CUDA_RESERVED_SHARED STV_DEFAULT"
__nv_reservedSMEM_offset_0_alias:
	.zero		0
	.zero		64


//--------------------- .nv.constant0._Z16smoothing_kernelP8PPMPixelS0_ii --------------------------
	.section	.nv.constant0._Z16smoothing_kernelP8PPMPixelS0_ii,"a",@progbits
	.sectionflags	@""
	.align	4
.nv.constant0._Z16smoothing_kernelP8PPMPixelS0_ii:
	.zero		920


//--------------------- SYMBOLS --------------------------

	.type		.nv.reservedSmem.offset0,@object
	.size		.nv.reservedSmem.offset0,0x4
	.type		.nv.reservedSmem.cap,@object
	.size		.nv.reservedSmem.cap,0x4
